	.headerflags	@"EF_CUDA_TEXMODE_UNIFIED EF_CUDA_64BIT_ADDRESS EF_CUDA_ACCELERATORS EF_CUDA_SM90 EF_CUDA_VIRTUAL_SM(EF_CUDA_SM90)"
	.elftype	@"ET_EXEC"


//--------------------- .nv.info                  --------------------------
	.section	.nv.info,"",@"SHT_CUDA_INFO"
	.align	4


	//----- nvinfo : EIATTR_REGCOUNT
	.align		4
        /*0000*/ 	.byte	0x04, 0x2f
        /*0002*/ 	.short	(.L_1 - .L_0)
	.align		4
.L_0:
        /*0004*/ 	.word	index@(triton_poi_fused_convolution_leaky_relu_1)
        /*0008*/ 	.word	0x0000000c


	//----- nvinfo : EIATTR_MIN_STACK_SIZE
	.align		4
.L_1:
        /*000c*/ 	.byte	0x04, 0x12
        /*000e*/ 	.short	(.L_3 - .L_2)
	.align		4
.L_2:
        /*0010*/ 	.word	index@(triton_poi_fused_convolution_leaky_relu_1)
        /*0014*/ 	.word	0x00000000


	//----- nvinfo : EIATTR_FRAME_SIZE
	.align		4
.L_3:
        /*0018*/ 	.byte	0x04, 0x11
        /*001a*/ 	.short	(.L_5 - .L_4)
	.align		4
.L_4:
        /*001c*/ 	.word	index@(triton_poi_fused_convolution_leaky_relu_1)
        /*0020*/ 	.word	0x00000000


	//----- nvinfo : EIATTR_MIN_STACK_SIZE
	.align		4
.L_5:
        /*0024*/ 	.byte	0x04, 0x12
        /*0026*/ 	.short	(.L_7 - .L_6)
	.align		4
.L_6:
        /*0028*/ 	.word	index@(triton_poi_fused_convolution_leaky_relu_1)
        /*002c*/ 	.word	0x00000000
.L_7:


//--------------------- .nv.info.triton_poi_fused_convolution_leaky_relu_1 --------------------------
	.section	.nv.info.triton_poi_fused_convolution_leaky_relu_1,"",@"SHT_CUDA_INFO"
	.sectionflags	@""
	.align	4


	//----- nvinfo : EIATTR_CUDA_API_VERSION
	.align		4
        /*0000*/ 	.byte	0x04, 0x37
        /*0002*/ 	.short	(.L_9 - .L_8)
.L_8:
        /*0004*/ 	.word	0x0000007c


	//----- nvinfo : EIATTR_KPARAM_INFO
	.align		4
.L_9:
        /*0008*/ 	.byte	0x04, 0x17
        /*000a*/ 	.short	(.L_11 - .L_10)
.L_10:
        /*000c*/ 	.word	0x00000000
        /*0010*/ 	.short	0x0002
        /*0012*/ 	.short	0x0010
        /*0014*/ 	.byte	0x00, 0xf0, 0x11, 0x00


	//----- nvinfo : EIATTR_KPARAM_INFO
	.align		4
.L_11:
        /*0018*/ 	.byte	0x04, 0x17
        /*001a*/ 	.short	(.L_13 - .L_12)
.L_12:
        /*001c*/ 	.word	0x00000000
        /*0020*/ 	.short	0x0001
        /*0022*/ 	.short	0x0008
        /*0024*/ 	.byte	0x00, 0xf4, 0x21, 0x00


	//----- nvinfo : EIATTR_KPARAM_INFO
	.align		4
.L_13:
        /*0028*/ 	.byte	0x04, 0x17
        /*002a*/ 	.short	(.L_15 - .L_14)
.L_14:
        /*002c*/ 	.word	0x00000000
        /*0030*/ 	.short	0x0000
        /*0032*/ 	.short	0x0000
        /*0034*/ 	.byte	0x00, 0xf4, 0x21, 0x00


	//----- nvinfo : EIATTR_SPARSE_MMA_MASK
	.align		4
.L_15:
        /*0038*/ 	.byte	0x03, 0x50
        /*003a*/ 	.short	0x0000


	//----- nvinfo : EIATTR_MAXREG_COUNT
	.align		4
        /*003c*/ 	.byte	0x03, 0x1b
        /*003e*/ 	.short	0x00ff


	//----- nvinfo : EIATTR_EXIT_INSTR_OFFSETS
	.align		4
        /*0040*/ 	.byte	0x04, 0x1c
        /*0042*/ 	.short	(.L_17 - .L_16)


	//   ....[0]....
.L_16:
        /*0044*/ 	.word	0x00000190


	//   ....[1]....
        /*0048*/ 	.word	0x000001b0


	//----- nvinfo : EIATTR_REQNTID
	.align		4
.L_17:
        /*004c*/ 	.byte	0x04, 0x10
        /*004e*/ 	.short	(.L_19 - .L_18)
.L_18:
        /*0050*/ 	.word	0x00000080
        /*0054*/ 	.word	0x00000001
        /*0058*/ 	.word	0x00000001


	//----- nvinfo : EIATTR_CBANK_PARAM_SIZE
	.align		4
.L_19:
        /*005c*/ 	.byte	0x03, 0x19
        /*005e*/ 	.short	0x0014


	//----- nvinfo : EIATTR_PARAM_CBANK
	.align		4
        /*0060*/ 	.byte	0x04, 0x0a
        /*0062*/ 	.short	(.L_21 - .L_20)
	.align		4
.L_20:
        /*0064*/ 	.word	index@(.nv.constant0.triton_poi_fused_convolution_leaky_relu_1)
        /*0068*/ 	.short	0x0210
        /*006a*/ 	.short	0x0014


	//----- nvinfo : EIATTR_SW_WAR
	.align		4
.L_21:
        /*006c*/ 	.byte	0x04, 0x36
        /*006e*/ 	.short	(.L_23 - .L_22)
.L_22:
        /*0070*/ 	.word	0x00000008
.L_23:


//--------------------- .nv.callgraph             --------------------------
	.section	.nv.callgraph,"",@"SHT_CUDA_CALLGRAPH"
	.align	4
	.sectionentsize	8
	.align		4
        /*0000*/ 	.word	0x00000000
	.align		4
        /*0004*/ 	.word	0xffffffff
	.align		4
        /*0008*/ 	.word	0x00000000
	.align		4
        /*000c*/ 	.word	0xfffffffe
	.align		4
        /*0010*/ 	.word	0x00000000
	.align		4
        /*0014*/ 	.word	0xfffffffd
	.align		4
        /*0018*/ 	.word	0x00000000
	.align		4
        /*001c*/ 	.word	0xfffffffc


//--------------------- .text.triton_poi_fused_convolution_leaky_relu_1 --------------------------
	.section	.text.triton_poi_fused_convolution_leaky_relu_1,"ax",@progbits
	.align	128
        .global         triton_poi_fused_convolution_leaky_relu_1
        .type           triton_poi_fused_convolution_leaky_relu_1,@function
        .size           triton_poi_fused_convolution_leaky_relu_1,(.L_x_1 - triton_poi_fused_convolution_leaky_relu_1)
        .other          triton_poi_fused_convolution_leaky_relu_1,@"STO_CUDA_ENTRY STV_DEFAULT"
triton_poi_fused_convolution_leaky_relu_1:
.text.triton_poi_fused_convolution_leaky_relu_1:
[----:B------:R-:W0:Y:S02]  /*0000*/  LDC R1, c[0x0][0x28] ;  /* 0x00000a00ff017b82 */ /* 0x000e240000000800 */
[----:B------:R-:W1:Y:S01]  /*0010*/  S2R R0, SR_TID.X ;  /* 0x0000000000007919 */ /* 0x000e620000002100 */
[----:B------:R-:W2:Y:S01]  /*0020*/  LDC.64 R2, c[0x0][0x210] ;  /* 0x00008400ff027b82 */ /* 0x000ea20000000a00 */
[----:B------:R-:W-:Y:S01]  /*0030*/  ULDC.64 UR4, c[0x0][0x208] ;  /* 0x0000820000047ab9 */ /* 0x000fe20000000a00 */
[----:B------:R-:W3:Y:S01]  /*0040*/  S2R R7, SR_CTAID.X ;  /* 0x0000000000077919 */ /* 0x000ee20000002500 */
[----:B-1----:R-:W-:Y:S02]  /*0050*/  LOP3.LUT R0, R0, 0x7f, RZ, 0xc0, !PT ;  /* 0x0000007f00007812 */ /* 0x002fe400078ec0ff */
[----:B---3--:R-:W-:-:S03]  /*0060*/  SHF.R.S32.HI R4, RZ, 0x18, R7 ;  /* 0x00000018ff047819 */ /* 0x008fc60000011407 */
[----:B------:R-:W-:Y:S01]  /*0070*/  IMAD R7, R7, 0x80, R0 ;  /* 0x0000008007077824 */ /* 0x000fe200078e0200 */
[----:B------:R-:W-:-:S03]  /*0080*/  SGXT R0, R4, 0x1 ;  /* 0x000000010400781a */ /* 0x000fc60000000200 */
[C---:B--2---:R-:W-:Y:S01]  /*0090*/  IMAD.WIDE R2, R7.reuse, 0x4, R2 ;  /* 0x0000000407027825 */ /* 0x044fe200078e0202 */
[----:B------:R-:W1:Y:S01]  /*00a0*/  LDC.64 R4, c[0x0][0x218] ;  /* 0x00008600ff047b82 */ /* 0x000e620000000a00 */
[----:B------:R-:W-:Y:S02]  /*00b0*/  ISETP.GE.AND P1, PT, R7, 0x80, PT ;  /* 0x000000800700780c */ /* 0x000fe40003f26270 */
[----:B------:R-:W-:Y:S01]  /*00c0*/  LEA.HI R0, R0, R7, RZ, 0x3 ;  /* 0x0000000700007211 */ /* 0x000fe200078f18ff */
[----:B------:R-:W-:-:S03]  /*00d0*/  IMAD.MOV.U32 R7, RZ, RZ, RZ ;  /* 0x000000ffff077224 */ /* 0x000fc600078e00ff */
[----:B------:R-:W-:-:S04]  /*00e0*/  SHF.R.S32.HI R0, RZ, 0x3, R0 ;  /* 0x00000003ff007819 */ /* 0x000fc80000011400 */
[----:B------:R-:W-:-:S04]  /*00f0*/  LEA.HI R6, R0, R0, RZ, 0x2 ;  /* 0x0000000000067211 */ /* 0x000fc800078f10ff */
[----:B------:R-:W-:-:S05]  /*0100*/  LOP3.LUT R9, R6, 0xfffffffc, RZ, 0xc0, !PT ;  /* 0xfffffffc06097812 */ /* 0x000fca00078ec0ff */
[----:B------:R-:W-:Y:S02]  /*0110*/  IMAD.IADD R9, R0, 0x1, -R9 ;  /* 0x0000000100097824 */ /* 0x000fe400078e0a09 */
[----:B------:R-:W-:Y:S02]  /*0120*/  IMAD.MOV.U32 R0, RZ, RZ, RZ ;  /* 0x000000ffff007224 */ /* 0x000fe400078e00ff */
[----:B-1----:R-:W-:-:S04]  /*0130*/  IMAD.WIDE R4, R9, 0x4, R4 ;  /* 0x0000000409047825 */ /* 0x002fc800078e0204 */
[----:B------:R-:W2:Y:S04]  /*0140*/  @!P1 LDG.E R0, desc[UR4][R2.64] ;  /* 0x0000000402009981 */ /* 0x000ea8000c1e1900 */
[----:B------:R-:W2:Y:S02]  /*0150*/  @!P1 LDG.E.EL R7, desc[UR4][R4.64] ;  /* 0x0000000404079981 */ /* 0x000ea4000c2e1900 */
[----:B--2---:R-:W-:Y:S01]  /*0160*/  FSETP.GT.AND P0, PT, R0, -R7, PT ;  /* 0x800000070000720b */ /* 0x004fe20003f04000 */
[----:B------:R-:W-:-:S12]  /*0170*/  FADD R7, R7, R0 ;  /* 0x0000000007077221 */ /* 0x000fd80000000000 */
[----:B------:R-:W-:Y:S01]  /*0180*/  @!P0 FMUL R7, R7, 0.20000000298023223877 ;  /* 0x3e4ccccd07078820 */ /* 0x000fe20000400000 */
[----:B------:R-:W-:Y:S06]  /*0190*/  @P1 EXIT ;  /* 0x000000000000194d */ /* 0x000fec0003800000 */
[----:B------:R-:W-:Y:S01]  /*01a0*/  STG.E desc[UR4][R2.64], R7 ;  /* 0x0000000702007986 */ /* 0x000fe2000c101904 */
[----:B------:R-:W-:Y:S05]  /*01b0*/  EXIT ;  /* 0x000000000000794d */ /* 0x000fea0003800000 */
.L_x_0:
[----:B------:R-:W-:-:S00]  /*01c0*/  BRA `(.L_x_0) ;  /* 0xfffffffc00fc7947 */ /* 0x000fc0000383ffff */
[----:B------:R-:W-:-:S00]  /*01d0*/  NOP ;  /* 0x0000000000007918 */ /* 0x000fc00000000000 */
        /* <DEDUP_REMOVED lines=10> */
.L_x_1:


//--------------------- .nv.constant0.triton_poi_fused_convolution_leaky_relu_1 --------------------------
	.section	.nv.constant0.triton_poi_fused_convolution_leaky_relu_1,"a",@progbits
	.sectionflags	@""
	.align	4
.nv.constant0.triton_poi_fused_convolution_leaky_relu_1:
	.zero		548
